	.headerflags	@"EF_CUDA_TEXMODE_UNIFIED EF_CUDA_64BIT_ADDRESS EF_CUDA_ACCELERATORS EF_CUDA_SM90 EF_CUDA_VIRTUAL_SM(EF_CUDA_SM90)"
	.elftype	@"ET_EXEC"


//--------------------- .nv.info                  --------------------------
	.section	.nv.info,"",@"SHT_CUDA_INFO"
	.align	4


	//----- nvinfo : EIATTR_REGCOUNT
	.align		4
        /*0000*/ 	.byte	0x04, 0x2f
        /*0002*/ 	.short	(.L_3 - .L_2)
	.align		4
.L_2:
        /*0004*/ 	.word	index@(triton_poi_fused__native_batch_norm_legit_no_training_14)
        /*0008*/ 	.word	0x00000010


	//----- nvinfo : EIATTR_MIN_STACK_SIZE
	.align		4
.L_3:
        /*000c*/ 	.byte	0x04, 0x12
        /*000e*/ 	.short	(.L_5 - .L_4)
	.align		4
.L_4:
        /*0010*/ 	.word	index@(triton_poi_fused__native_batch_norm_legit_no_training_14)
        /*0014*/ 	.word	0x00000000


	//----- nvinfo : EIATTR_FRAME_SIZE
	.align		4
.L_5:
        /*0018*/ 	.byte	0x04, 0x11
        /*001a*/ 	.short	(.L_7 - .L_6)
	.align		4
.L_6:
        /*001c*/ 	.word	index@(triton_poi_fused__native_batch_norm_legit_no_training_14)
        /*0020*/ 	.word	0x00000000


	//----- nvinfo : EIATTR_MIN_STACK_SIZE
	.align		4
.L_7:
        /*0024*/ 	.byte	0x04, 0x12
        /*0026*/ 	.short	(.L_9 - .L_8)
	.align		4
.L_8:
        /*0028*/ 	.word	index@(triton_poi_fused__native_batch_norm_legit_no_training_14)
        /*002c*/ 	.word	0x00000000
.L_9:


//--------------------- .nv.info.triton_poi_fused__native_batch_norm_legit_no_training_14 --------------------------
	.section	.nv.info.triton_poi_fused__native_batch_norm_legit_no_training_14,"",@"SHT_CUDA_INFO"
	.sectionflags	@""
	.align	4


	//----- nvinfo : EIATTR_CUDA_API_VERSION
	.align		4
        /*0000*/ 	.byte	0x04, 0x37
        /*0002*/ 	.short	(.L_11 - .L_10)
.L_10:
        /*0004*/ 	.word	0x0000007c


	//----- nvinfo : EIATTR_KPARAM_INFO
	.align		4
.L_11:
        /*0008*/ 	.byte	0x04, 0x17
        /*000a*/ 	.short	(.L_13 - .L_12)
.L_12:
        /*000c*/ 	.word	0x00000000
        /*0010*/ 	.short	0x0006
        /*0012*/ 	.short	0x0030
        /*0014*/ 	.byte	0x00, 0xf0, 0x11, 0x00


	//----- nvinfo : EIATTR_KPARAM_INFO
	.align		4
.L_13:
        /*0018*/ 	.byte	0x04, 0x17
        /*001a*/ 	.short	(.L_15 - .L_14)
.L_14:
        /*001c*/ 	.word	0x00000000
        /*0020*/ 	.short	0x0005
        /*0022*/ 	.short	0x0028
        /*0024*/ 	.byte	0x00, 0xf4, 0x21, 0x00


	//----- nvinfo : EIATTR_KPARAM_INFO
	.align		4
.L_15:
        /*0028*/ 	.byte	0x04, 0x17
        /*002a*/ 	.short	(.L_17 - .L_16)
.L_16:
        /*002c*/ 	.word	0x00000000
        /*0030*/ 	.short	0x0004
        /*0032*/ 	.short	0x0020
        /*0034*/ 	.byte	0x00, 0xf4, 0x21, 0x00


	//----- nvinfo : EIATTR_KPARAM_INFO
	.align		4
.L_17:
        /*0038*/ 	.byte	0x04, 0x17
        /*003a*/ 	.short	(.L_19 - .L_18)
.L_18:
        /*003c*/ 	.word	0x00000000
        /*0040*/ 	.short	0x0003
        /*0042*/ 	.short	0x0018
        /*0044*/ 	.byte	0x00, 0xf4, 0x21, 0x00


	//----- nvinfo : EIATTR_KPARAM_INFO
	.align		4
.L_19:
        /*0048*/ 	.byte	0x04, 0x17
        /*004a*/ 	.short	(.L_21 - .L_20)
.L_20:
        /*004c*/ 	.word	0x00000000
        /*0050*/ 	.short	0x0002
        /*0052*/ 	.short	0x0010
        /*0054*/ 	.byte	0x00, 0xf4, 0x21, 0x00


	//----- nvinfo : EIATTR_KPARAM_INFO
	.align		4
.L_21:
        /*0058*/ 	.byte	0x04, 0x17
        /*005a*/ 	.short	(.L_23 - .L_22)
.L_22:
        /*005c*/ 	.word	0x00000000
        /*0060*/ 	.short	0x0001
        /*0062*/ 	.short	0x0008
        /*0064*/ 	.byte	0x00, 0xf4, 0x21, 0x00


	//----- nvinfo : EIATTR_KPARAM_INFO
	.align		4
.L_23:
        /*0068*/ 	.byte	0x04, 0x17
        /*006a*/ 	.short	(.L_25 - .L_24)
.L_24:
        /*006c*/ 	.word	0x00000000
        /*0070*/ 	.short	0x0000
        /*0072*/ 	.short	0x0000
        /*0074*/ 	.byte	0x00, 0xf4, 0x21, 0x00


	//----- nvinfo : EIATTR_SPARSE_MMA_MASK
	.align		4
.L_25:
        /*0078*/ 	.byte	0x03, 0x50
        /*007a*/ 	.short	0x0000


	//----- nvinfo : EIATTR_MAXREG_COUNT
	.align		4
        /*007c*/ 	.byte	0x03, 0x1b
        /*007e*/ 	.short	0x00ff


	//----- nvinfo : EIATTR_EXIT_INSTR_OFFSETS
	.align		4
        /*0080*/ 	.byte	0x04, 0x1c
        /*0082*/ 	.short	(.L_27 - .L_26)


	//   ....[0]....
.L_26:
        /*0084*/ 	.word	0x000002b0


	//----- nvinfo : EIATTR_REQNTID
	.align		4
.L_27:
        /*0088*/ 	.byte	0x04, 0x10
        /*008a*/ 	.short	(.L_29 - .L_28)
.L_28:
        /*008c*/ 	.word	0x00000080
        /*0090*/ 	.word	0x00000001
        /*0094*/ 	.word	0x00000001


	//----- nvinfo : EIATTR_CBANK_PARAM_SIZE
	.align		4
.L_29:
        /*0098*/ 	.byte	0x03, 0x19
        /*009a*/ 	.short	0x0034


	//----- nvinfo : EIATTR_PARAM_CBANK
	.align		4
        /*009c*/ 	.byte	0x04, 0x0a
        /*009e*/ 	.short	(.L_31 - .L_30)
	.align		4
.L_30:
        /*00a0*/ 	.word	index@(.nv.constant0.triton_poi_fused__native_batch_norm_legit_no_training_14)
        /*00a4*/ 	.short	0x0210
        /*00a6*/ 	.short	0x0034


	//----- nvinfo : EIATTR_SW_WAR
	.align		4
.L_31:
        /*00a8*/ 	.byte	0x04, 0x36
        /*00aa*/ 	.short	(.L_33 - .L_32)
.L_32:
        /*00ac*/ 	.word	0x00000008
.L_33:


//--------------------- .nv.callgraph             --------------------------
	.section	.nv.callgraph,"",@"SHT_CUDA_CALLGRAPH"
	.align	4
	.sectionentsize	8
	.align		4
        /*0000*/ 	.word	0x00000000
	.align		4
        /*0004*/ 	.word	0xffffffff
	.align		4
        /*0008*/ 	.word	0x00000000
	.align		4
        /*000c*/ 	.word	0xfffffffe
	.align		4
        /*0010*/ 	.word	0x00000000
	.align		4
        /*0014*/ 	.word	0xfffffffd
	.align		4
        /*0018*/ 	.word	0x00000000
	.align		4
        /*001c*/ 	.word	0xfffffffc


//--------------------- .nv.constant4             --------------------------
	.section	.nv.constant4,"a",@progbits
	.align	8
	.align		8
.nv.constant4:
        /*0000*/ 	.dword	_$_str
	.align		8
        /*0008*/ 	.dword	_$_str_$_2


//--------------------- .text.triton_poi_fused__native_batch_norm_legit_no_training_14 --------------------------
	.section	.text.triton_poi_fused__native_batch_norm_legit_no_training_14,"ax",@progbits
	.align	128
        .global         triton_poi_fused__native_batch_norm_legit_no_training_14
        .type           triton_poi_fused__native_batch_norm_legit_no_training_14,@function
        .size           triton_poi_fused__native_batch_norm_legit_no_training_14,(.L_x_1 - triton_poi_fused__native_batch_norm_legit_no_training_14)
        .other          triton_poi_fused__native_batch_norm_legit_no_training_14,@"STO_CUDA_ENTRY STV_DEFAULT"
triton_poi_fused__native_batch_norm_legit_no_training_14:
.text.triton_poi_fused__native_batch_norm_legit_no_training_14:
[----:B------:R-:W-:Y:S01]  /*0000*/  LDC R1, c[0x0][0x28] ;  /* 0x00000a00ff017b82 */ /* 0x000fe20000000800 */
[----:B------:R-:W1:Y:S07]  /*0010*/  S2R R0, SR_TID.X ;  /* 0x0000000000007919 */ /* 0x000e6e0000002100 */
[----:B------:R-:W2:Y:S01]  /*0020*/  LDC.64 R6, c[0x0][0x220] ;  /* 0x00008800ff067b82 */ /* 0x000ea20000000a00 */
[----:B------:R-:W-:Y:S01]  /*0030*/  ULDC.64 UR4, c[0x0][0x208] ;  /* 0x0000820000047ab9 */ /* 0x000fe20000000a00 */
[----:B------:R-:W3:Y:S06]  /*0040*/  S2R R3, SR_CTAID.X ;  /* 0x0000000000037919 */ /* 0x000eec0000002500 */
[----:B------:R-:W4:Y:S08]  /*0050*/  LDC.64 R4, c[0x0][0x218] ;  /* 0x00008600ff047b82 */ /* 0x000f300000000a00 */
[----:B------:R-:W5:Y:S08]  /*0060*/  LDC.64 R8, c[0x0][0x228] ;  /* 0x00008a00ff087b82 */ /* 0x000f700000000a00 */
[----:B------:R-:W5:Y:S01]  /*0070*/  LDC.64 R10, c[0x0][0x230] ;  /* 0x00008c00ff0a7b82 */ /* 0x000f620000000a00 */
[----:B-1----:R-:W-:-:S02]  /*0080*/  LOP3.LUT R0, R0, 0x7f, RZ, 0xc0, !PT ;  /* 0x0000007f00007812 */ /* 0x002fc400078ec0ff */
[----:B---3--:R-:W-:Y:S02]  /*0090*/  SHF.R.S32.HI R2, RZ, 0x18, R3 ;  /* 0x00000018ff027819 */ /* 0x008fe40000011403 */
[----:B------:R-:W-:Y:S02]  /*00a0*/  LEA R0, R3, R0, 0x7 ;  /* 0x0000000003007211 */ /* 0x000fe400078e38ff */
[----:B------:R-:W-:-:S04]  /*00b0*/  SGXT R3, R2, 0x1 ;  /* 0x000000010203781a */ /* 0x000fc80000000200 */
[----:B------:R-:W-:-:S04]  /*00c0*/  LEA.HI R3, R3, R0, RZ, 0x6 ;  /* 0x0000000003037211 */ /* 0x000fc800078f30ff */
[----:B------:R-:W-:-:S04]  /*00d0*/  LOP3.LUT R3, R3, 0xffffffc0, RZ, 0xc0, !PT ;  /* 0xffffffc003037812 */ /* 0x000fc800078ec0ff */
[----:B------:R-:W-:Y:S02]  /*00e0*/  IADD3 R13, R0, -R3, RZ ;  /* 0x80000003000d7210 */ /* 0x000fe40007ffe0ff */
[----:B------:R-:W1:Y:S03]  /*00f0*/  LDC.64 R2, c[0x0][0x210] ;  /* 0x00008400ff027b82 */ /* 0x000e660000000a00 */
[----:B--2---:R-:W-:-:S06]  /*0100*/  IMAD.WIDE R6, R13, 0x4, R6 ;  /* 0x000000040d067825 */ /* 0x004fcc00078e0206 */
[----:B------:R-:W2:Y:S01]  /*0110*/  LDG.E.EL R6, desc[UR4][R6.64] ;  /* 0x0000000406067981 */ /* 0x000ea2000c2e1900 */
[----:B----4-:R-:W-:-:S04]  /*0120*/  IMAD.WIDE R4, R13, 0x4, R4 ;  /* 0x000000040d047825 */ /* 0x010fc800078e0204 */
[C---:B-----5:R-:W-:Y:S02]  /*0130*/  IMAD.WIDE R8, R13.reuse, 0x4, R8 ;  /* 0x000000040d087825 */ /* 0x060fe400078e0208 */
[----:B------:R3:W4:Y:S02]  /*0140*/  LDG.E.EL R5, desc[UR4][R4.64] ;  /* 0x0000000404057981 */ /* 0x000724000c2e1900 */
[----:B0-----:R-:W-:Y:S02]  /*0150*/  IMAD.WIDE R10, R13, 0x4, R10 ;  /* 0x000000040d0a7825 */ /* 0x001fe400078e020a */
[----:B------:R-:W5:Y:S02]  /*0160*/  LDG.E.EL R8, desc[UR4][R8.64] ;  /* 0x0000000408087981 */ /* 0x000f64000c2e1900 */
[C---:B-1----:R-:W-:Y:S02]  /*0170*/  IMAD.WIDE R2, R0.reuse, 0x4, R2 ;  /* 0x0000000400027825 */ /* 0x042fe400078e0202 */
[----:B------:R-:W5:Y:S04]  /*0180*/  LDG.E.EL R11, desc[UR4][R10.64] ;  /* 0x000000040a0b7981 */ /* 0x000f68000c2e1900 */
[----:B------:R0:W4:Y:S01]  /*0190*/  LDG.E R12, desc[UR4][R2.64] ;  /* 0x00000004020c7981 */ /* 0x000122000c1e1900 */
[----:B---3--:R-:W-:Y:S01]  /*01a0*/  HFMA2.MMA R4, -RZ, RZ, 1.625, 0 ;  /* 0x3e800000ff047435 */ /* 0x008fe200000001ff */
[----:B0-----:R-:W0:Y:S02]  /*01b0*/  LDC.64 R2, c[0x0][0x238] ;  /* 0x00008e00ff027b82 */ /* 0x001e240000000a00 */
[----:B0-----:R-:W-:-:S04]  /*01c0*/  IMAD.WIDE R2, R0, 0x4, R2 ;  /* 0x0000000400027825 */ /* 0x001fc800078e0202 */
[----:B--2---:R-:W-:-:S04]  /*01d0*/  FADD R6, R6, 9.9999997473787516356e-06 ;  /* 0x3727c5ac06067421 */ /* 0x004fc80000000000 */
[----:B------:R-:W0:Y:S02]  /*01e0*/  MUFU.SQRT R7, R6 ;  /* 0x0000000600077308 */ /* 0x000e240000002000 */
[C---:B0-----:R-:W-:Y:S02]  /*01f0*/  FSETP.GT.AND P0, PT, R7.reuse, 8.50705917302346158658e+37, PT ;  /* 0x7e8000000700780b */ /* 0x041fe40003f04000 */
[----:B------:R-:W-:-:S11]  /*0200*/  FSETP.GEU.AND P1, PT, R7, 1.175494350822287508e-38, PT ;  /* 0x008000000700780b */ /* 0x000fd60003f2e000 */
[----:B------:R-:W-:-:S04]  /*0210*/  @P0 FMUL R7, R7, 0.25 ;  /* 0x3e80000007070820 */ /* 0x000fc80000400000 */
[----:B------:R-:W-:-:S06]  /*0220*/  @!P1 FMUL R7, R7, 16777216 ;  /* 0x4b80000007079820 */ /* 0x000fcc0000400000 */
[----:B------:R-:W0:Y:S01]  /*0230*/  MUFU.RCP R7, R7 ;  /* 0x0000000700077308 */ /* 0x000e220000001000 */
[----:B------:R-:W-:Y:S01]  /*0240*/  FSEL R4, R4, 1, P0 ;  /* 0x3f80000004047808 */ /* 0x000fe20000000000 */
[----:B----4-:R-:W-:-:S04]  /*0250*/  FADD R5, R12, -R5 ;  /* 0x800000050c057221 */ /* 0x010fc80000000000 */
[----:B------:R-:W-:-:S04]  /*0260*/  @!P1 FMUL R4, R4, 16777216 ;  /* 0x4b80000004049820 */ /* 0x000fc80000400000 */
[----:B0-----:R-:W-:-:S04]  /*0270*/  FMUL R4, R7, R4 ;  /* 0x0000000407047220 */ /* 0x001fc80000400000 */
[----:B------:R-:W-:-:S04]  /*0280*/  FMUL R4, R5, R4 ;  /* 0x0000000405047220 */ /* 0x000fc80000400000 */
[----:B-----5:R-:W-:-:S05]  /*0290*/  FFMA R11, R8, R4, R11 ;  /* 0x00000004080b7223 */ /* 0x020fca000000000b */
[----:B------:R-:W-:Y:S01]  /*02a0*/  STG.E desc[UR4][R2.64], R11 ;  /* 0x0000000b02007986 */ /* 0x000fe2000c101904 */
[----:B------:R-:W-:Y:S05]  /*02b0*/  EXIT ;  /* 0x000000000000794d */ /* 0x000fea0003800000 */
.L_x_0:
[----:B------:R-:W-:-:S00]  /*02c0*/  BRA `(.L_x_0) ;  /* 0xfffffffc00fc7947 */ /* 0x000fc0000383ffff */
[----:B------:R-:W-:-:S00]  /*02d0*/  NOP ;  /* 0x0000000000007918 */ /* 0x000fc00000000000 */
        /* <DEDUP_REMOVED lines=10> */
.L_x_1:


//--------------------- .nv.global.init           --------------------------
	.section	.nv.global.init,"aw",@progbits
.nv.global.init:
	.type		_$_str,@object
	.size		_$_str,(_$_str_$_2 - _$_str)
_$_str:
        /*0000*/ 	.byte	0x5f, 0x5f, 0x43, 0x55, 0x44, 0x41, 0x5f, 0x46, 0x54, 0x5a, 0x00
	.type		_$_str_$_2,@object
	.size		_$_str_$_2,(.L_1 - _$_str_$_2)
_$_str_$_2:
        /*000b*/ 	.byte	0x5f, 0x5f, 0x43, 0x55, 0x44, 0x41, 0x5f, 0x50, 0x52, 0x45, 0x43, 0x5f, 0x53, 0x51, 0x52, 0x54
        /*001b*/ 	.byte	0x00
.L_1:


//--------------------- .nv.constant0.triton_poi_fused__native_batch_norm_legit_no_training_14 --------------------------
	.section	.nv.constant0.triton_poi_fused__native_batch_norm_legit_no_training_14,"a",@progbits
	.sectionflags	@""
	.align	4
.nv.constant0.triton_poi_fused__native_batch_norm_legit_no_training_14:
	.zero		580
